//
// Generated by NVIDIA NVVM Compiler
//
// Compiler Build ID: CL-36424714
// Cuda compilation tools, release 13.0, V13.0.88
// Based on NVVM 20.0.0
//

.version 9.0
.target sm_100
.address_size 64

.extern .func  (.param .b32 func_retval0) vprintf
(
	.param .b64 vprintf_param_0,
	.param .b64 vprintf_param_1
)
;
.global .align 8 .u64 hardcoded = 8006678197202707420;
.global .align 1 .b8 $str[4] = {37, 100, 10};

.entry _Z10threadWorkmPjPm(
	.param .u64 _Z10threadWorkmPjPm_param_0,
	.param .u64 .ptr .align 1 _Z10threadWorkmPjPm_param_1,
	.param .u64 .ptr .align 1 _Z10threadWorkmPjPm_param_2
)
.maxntid 128
.minnctapersm 2
{
	.local .align 8 .b8 	__local_depot0[8];
	.reg .b64 	%SP;
	.reg .b64 	%SPL;
	.reg .pred 	%p<2>;
	.reg .b32 	%r<7>;
	.reg .b64 	%rd<5>;

	mov.u64 	%SPL, __local_depot0;
	cvta.local.u64 	%SP, %SPL;
	mov.u32 	%r2, %ctaid.x;
	mov.u32 	%r3, %ntid.x;
	mov.u32 	%r4, %tid.x;
	mad.lo.s32 	%r1, %r2, %r3, %r4;
	setp.gt.s32 	%p1, %r1, 65535;
	@%p1 bra 	$L__BB0_2;
	add.u64 	%rd1, %SP, 0;
	add.u64 	%rd2, %SPL, 0;
	st.local.u32 	[%rd2], %r1;
	mov.u64 	%rd3, $str;
	cvta.global.u64 	%rd4, %rd3;
	{ // callseq 0, 0
	.param .b64 param0;
	st.param.b64 	[param0], %rd4;
	.param .b64 param1;
	st.param.b64 	[param1], %rd1;
	.param .b32 retval0;
	call.uni (retval0), 
	vprintf, 
	(
	param0, 
	param1
	);
	ld.param.b32 	%r5, [retval0];
	} // callseq 0
$L__BB0_2:
	ret;

}


// ===== COMPILED SASS (sm_100) =====

	.target	sm_100

	.elftype	@"ET_EXEC"


//--------------------- .note.nv.tkinfo           --------------------------
	.section	.note.nv.tkinfo,"",@"SHT_NOTE"
	.sectionflags	@"SHF_NOTE_NV_TKINFO"
	.tkinfo
        /*0018*/ 	.word	0x00000002
        /*0030*/ 	.string	""
        /*0030*/ 	.string	"ptxas"
        /*0030*/ 	.string	"Cuda compilation tools, release 13.0, V13.0.88"
        /*0030*/ 	.string	"Build cuda_13.0.r13.0/compiler.36424714_0"
        /*0030*/ 	.string	"-arch sm_100 -m 64 "



//--------------------- .note.nv.cuinfo           --------------------------
	.section	.note.nv.cuinfo,"",@"SHT_NOTE"
	.sectionflags	@"SHF_NOTE_NV_CUINFO"
        /*0018*/ 	.short	0x0002
        /*001a*/ 	.short	0x0064
        /*001c*/ 	.short	0x0082
	.zero		2


//--------------------- .nv.info                  --------------------------
	.section	.nv.info,"",@"SHT_CUDA_INFO"
	.align	4


	//----- nvinfo : EIATTR_REGCOUNT
	.align		4
        /*0000*/ 	.byte	0x04, 0x2f
        /*0002*/ 	.short	(.L_3 - .L_2)
	.align		4
.L_2:
        /*0004*/ 	.word	index@(_Z10threadWorkmPjPm)
        /*0008*/ 	.word	0x00000018


	//----- nvinfo : EIATTR_FRAME_SIZE
	.align		4
.L_3:
        /*000c*/ 	.byte	0x04, 0x11
        /*000e*/ 	.short	(.L_5 - .L_4)
	.align		4
.L_4:
        /*0010*/ 	.word	index@(_Z10threadWorkmPjPm)
        /*0014*/ 	.word	0x00000008


	//----- nvinfo : EIATTR_MIN_STACK_SIZE
	.align		4
.L_5:
        /*0018*/ 	.byte	0x04, 0x12
        /*001a*/ 	.short	(.L_7 - .L_6)
	.align		4
.L_6:
        /*001c*/ 	.word	index@(_Z10threadWorkmPjPm)
        /*0020*/ 	.word	0x00000008
.L_7:


//--------------------- .nv.compat                --------------------------
	.section	.nv.compat,"",@"SHT_CUDA_COMPAT_INFO"
	.align	4
        /*0000*/ 	.byte	0x02, 0x09, 0x00, 0x00, 0x02, 0x02, 0x01, 0x00, 0x02, 0x05, 0x05, 0x00, 0x03, 0x07, 0x01, 0x01
        /*0010*/ 	.byte	0x02, 0x03, 0x00, 0x00, 0x02, 0x06, 0x01, 0x00, 0x04, 0x0b, 0x08, 0x00, 0x09, 0x00, 0x00, 0x00
        /*0020*/ 	.byte	0x00, 0x00, 0x00, 0x00


//--------------------- .nv.info._Z10threadWorkmPjPm --------------------------
	.section	.nv.info._Z10threadWorkmPjPm,"",@"SHT_CUDA_INFO"
	.sectionflags	@""
	.align	4


	//----- nvinfo : EIATTR_CUDA_API_VERSION
	.align		4
        /*0000*/ 	.byte	0x04, 0x37
        /*0002*/ 	.short	(.L_9 - .L_8)
.L_8:
        /*0004*/ 	.word	0x00000082


	//----- nvinfo : EIATTR_KPARAM_INFO
	.align		4
.L_9:
        /*0008*/ 	.byte	0x04, 0x17
        /*000a*/ 	.short	(.L_11 - .L_10)
.L_10:
        /*000c*/ 	.word	0x00000000
        /*0010*/ 	.short	0x0002
        /*0012*/ 	.short	0x0010
        /*0014*/ 	.byte	0x00, 0xf5, 0x21, 0x00


	//----- nvinfo : EIATTR_KPARAM_INFO
	.align		4
.L_11:
        /*0018*/ 	.byte	0x04, 0x17
        /*001a*/ 	.short	(.L_13 - .L_12)
.L_12:
        /*001c*/ 	.word	0x00000000
        /*0020*/ 	.short	0x0001
        /*0022*/ 	.short	0x0008
        /*0024*/ 	.byte	0x00, 0xf5, 0x21, 0x00


	//----- nvinfo : EIATTR_KPARAM_INFO
	.align		4
.L_13:
        /*0028*/ 	.byte	0x04, 0x17
        /*002a*/ 	.short	(.L_15 - .L_14)
.L_14:
        /*002c*/ 	.word	0x00000000
        /*0030*/ 	.short	0x0000
        /*0032*/ 	.short	0x0000
        /*0034*/ 	.byte	0x00, 0xf0, 0x21, 0x00


	//----- nvinfo : EIATTR_SPARSE_MMA_MASK
	.align		4
.L_15:
        /*0038*/ 	.byte	0x03, 0x50
        /*003a*/ 	.short	0x0000


	//----- nvinfo : EIATTR_MAXREG_COUNT
	.align		4
        /*003c*/ 	.byte	0x03, 0x1b
        /*003e*/ 	.short	0x00ff


	//----- nvinfo : EIATTR_EXTERNS
	.align		4
        /*0040*/ 	.byte	0x04, 0x0f
        /*0042*/ 	.short	(.L_17 - .L_16)


	//   ....[0]....
	.align		4
.L_16:
        /*0044*/ 	.word	index@(vprintf)


	//----- nvinfo : EIATTR_MERCURY_ISA_VERSION
	.align		4
.L_17:
        /*0048*/ 	.byte	0x03, 0x5f
        /*004a*/ 	.short	0x0101


	//----- nvinfo : EIATTR_VRC_CTA_INIT_COUNT
	.align		4
        /*004c*/ 	.byte	0x02, 0x4a
	.zero		1
	.zero		1


	//----- nvinfo : EIATTR_SYSCALL_OFFSETS
	.align		4
        /*0050*/ 	.byte	0x04, 0x46
        /*0052*/ 	.short	(.L_19 - .L_18)


	//   ....[0]....
.L_18:
        /*0054*/ 	.word	0x00000130


	//----- nvinfo : EIATTR_EXIT_INSTR_OFFSETS
	.align		4
.L_19:
        /*0058*/ 	.byte	0x04, 0x1c
        /*005a*/ 	.short	(.L_21 - .L_20)


	//   ....[0]....
.L_20:
        /*005c*/ 	.word	0x000000b0


	//   ....[1]....
        /*0060*/ 	.word	0x00000140


	//----- nvinfo : EIATTR_MAX_THREADS
	.align		4
.L_21:
        /*0064*/ 	.byte	0x04, 0x05
        /*0066*/ 	.short	(.L_23 - .L_22)
.L_22:
        /*0068*/ 	.word	0x00000080
        /*006c*/ 	.word	0x00000001
        /*0070*/ 	.word	0x00000001


	//----- nvinfo : EIATTR_CRS_STACK_SIZE
	.align		4
.L_23:
        /*0074*/ 	.byte	0x04, 0x1e
        /*0076*/ 	.short	(.L_25 - .L_24)
.L_24:
        /*0078*/ 	.word	0x00000000


	//----- nvinfo : EIATTR_CBANK_PARAM_SIZE
	.align		4
.L_25:
        /*007c*/ 	.byte	0x03, 0x19
        /*007e*/ 	.short	0x0018


	//----- nvinfo : EIATTR_PARAM_CBANK
	.align		4
        /*0080*/ 	.byte	0x04, 0x0a
        /*0082*/ 	.short	(.L_27 - .L_26)
	.align		4
.L_26:
        /*0084*/ 	.word	index@(.nv.constant0._Z10threadWorkmPjPm)
        /*0088*/ 	.short	0x0380
        /*008a*/ 	.short	0x0018


	//----- nvinfo : EIATTR_SW_WAR
	.align		4
.L_27:
        /*008c*/ 	.byte	0x04, 0x36
        /*008e*/ 	.short	(.L_29 - .L_28)
.L_28:
        /*0090*/ 	.word	0x00000008
.L_29:


//--------------------- .nv.callgraph             --------------------------
	.section	.nv.callgraph,"",@"SHT_CUDA_CALLGRAPH"
	.align	4
	.sectionentsize	8
	.align		4
        /*0000*/ 	.word	0x00000000
	.align		4
        /*0004*/ 	.word	0xffffffff
	.align		4
        /*0008*/ 	.word	index@(_Z10threadWorkmPjPm)
	.align		4
        /*000c*/ 	.word	index@(vprintf)
	.align		4
        /*0010*/ 	.word	0x00000000
	.align		4
        /*0014*/ 	.word	0xfffffffe
	.align		4
        /*0018*/ 	.word	0x00000000
	.align		4
        /*001c*/ 	.word	0xfffffffd
	.align		4
        /*0020*/ 	.word	0x00000000
	.align		4
        /*0024*/ 	.word	0xfffffffc


//--------------------- .nv.constant4             --------------------------
	.section	.nv.constant4,"a",@progbits
	.align	8
	.align		8
.nv.constant4:
        /*0000*/ 	.dword	vprintf
	.align		8
        /*0008*/ 	.dword	hardcoded
	.align		8
        /*0010*/ 	.dword	$str


//--------------------- .text._Z10threadWorkmPjPm --------------------------
	.section	.text._Z10threadWorkmPjPm,"ax",@progbits
	.align	128
.text._Z10threadWorkmPjPm:
        .type           _Z10threadWorkmPjPm,@function
        .size           _Z10threadWorkmPjPm,(.L_x_2 - _Z10threadWorkmPjPm)
        .other          _Z10threadWorkmPjPm,@"STO_CUDA_ENTRY STV_DEFAULT"
_Z10threadWorkmPjPm:
[----:B------:R-:W0:Y:S01]  /*0000*/  LDC R1, c[0x0][0x37c] ;  /* 0x0000df00ff017b82 */ /* 0x000e220000000800 */
[----:B------:R-:W1:Y:S01]  /*0010*/  S2R R3, SR_TID.X ;  /* 0x0000000000037919 */ /* 0x000e620000002100 */
[----:B------:R-:W2:Y:S06]  /*0020*/  LDCU UR5, c[0x0][0x2fc] ;  /* 0x00005f80ff0577ac */ /* 0x000eac0008000800 */
[----:B------:R-:W1:Y:S01]  /*0030*/  S2UR UR6, SR_CTAID.X ;  /* 0x00000000000679c3 */ /* 0x000e620000002500 */
[----:B0-----:R-:W-:Y:S01]  /*0040*/  VIADD R1, R1, 0xfffffff8 ;  /* 0xfffffff801017836 */ /* 0x001fe20000000000 */
[----:B------:R-:W0:Y:S06]  /*0050*/  LDCU UR4, c[0x0][0x2f8] ;  /* 0x00005f00ff0477ac */ /* 0x000e2c0008000800 */
[----:B------:R-:W1:Y:S01]  /*0060*/  LDC R0, c[0x0][0x360] ;  /* 0x0000d800ff007b82 */ /* 0x000e620000000800 */
[----:B0-----:R-:W-:-:S05]  /*0070*/  IADD3 R6, P1, PT, R1, UR4, RZ ;  /* 0x0000000401067c10 */ /* 0x001fca000ff3e0ff */
[----:B--2---:R-:W-:Y:S02]  /*0080*/  IMAD.X R7, RZ, RZ, UR5, P1 ;  /* 0x00000005ff077e24 */ /* 0x004fe400088e06ff */
[----:B-1----:R-:W-:-:S05]  /*0090*/  IMAD R0, R0, UR6, R3 ;  /* 0x0000000600007c24 */ /* 0x002fca000f8e0203 */
[----:B------:R-:W-:-:S13]  /*00a0*/  ISETP.GT.AND P0, PT, R0, 0xffff, PT ;  /* 0x0000ffff0000780c */ /* 0x000fda0003f04270 */
[----:B------:R-:W-:Y:S05]  /*00b0*/  @P0 EXIT ;  /* 0x000000000000094d */ /* 0x000fea0003800000 */
[----:B------:R-:W-:Y:S01]  /*00c0*/  MOV R2, 0x0 ;  /* 0x0000000000027802 */ /* 0x000fe20000000f00 */
[----:B------:R0:W-:Y:S01]  /*00d0*/  STL [R1], R0 ;  /* 0x0000000001007387 */ /* 0x0001e20000100800 */
[----:B------:R-:W1:Y:S04]  /*00e0*/  LDCU.64 UR4, c[0x4][0x10] ;  /* 0x01000200ff0477ac */ /* 0x000e680008000a00 */
[----:B------:R-:W2:Y:S01]  /*00f0*/  LDC.64 R2, c[0x4][R2] ;  /* 0x0100000002027b82 */ /* 0x000ea20000000a00 */
[----:B-1----:R-:W-:Y:S01]  /*0100*/  MOV R4, UR4 ;  /* 0x0000000400047c02 */ /* 0x002fe20008000f00 */
[----:B0-----:R-:W-:-:S07]  /*0110*/  IMAD.U32 R5, RZ, RZ, UR5 ;  /* 0x00000005ff057e24 */ /* 0x001fce000f8e00ff */
[----:B------:R-:W-:-:S07]  /*0120*/  LEPC R20, `(.L_x_0) ;  /* 0x000000001014794e */ /* 0x000fce0000000000 */
[----:B--2---:R-:W-:Y:S05]  /*0130*/  CALL.ABS.NOINC R2 ;  /* 0x0000000002007343 */ /* 0x004fea0003c00000 */
.L_x_0:
[----:B------:R-:W-:Y:S05]  /*0140*/  EXIT ;  /* 0x000000000000794d */ /* 0x000fea0003800000 */
.L_x_1:
[----:B------:R-:W-:-:S00]  /*0150*/  BRA `(.L_x_1) ;  /* 0xfffffffc00fc7947 */ /* 0x000fc0000383ffff */
[----:B------:R-:W-:-:S00]  /*0160*/  NOP ;  /* 0x0000000000007918 */ /* 0x000fc00000000000 */
        /* <DEDUP_REMOVED lines=9> */
.L_x_2:


//--------------------- .nv.global.init           --------------------------
	.section	.nv.global.init,"aw",@progbits
	.align	8
.nv.global.init:
	.type		hardcoded,@object
	.size		hardcoded,($str - hardcoded)
hardcoded:
        /*0000*/ 	.byte	0xdc, 0xe3, 0x21, 0x2f, 0x66, 0x6f, 0x1d, 0x6f
	.type		$str,@object
	.size		$str,(.L_1 - $str)
$str:
        /*0008*/ 	.byte	0x25, 0x64, 0x0a, 0x00
.L_1:


//--------------------- .nv.shared.reserved.0     --------------------------
	.section	.nv.shared.reserved.0,"aw",@nobits
	.weak		__nv_reservedSMEM_offset_0_alias
	.size		__nv_reservedSMEM_offset_0_alias, 0, 64
	.other		__nv_reservedSMEM_offset_0_alias,@"STO_CUDA_RESERVED_SHARED STV_DEFAULT"
__nv_reservedSMEM_offset_0_alias:
	.zero		0
	.zero		64


//--------------------- .nv.constant0._Z10threadWorkmPjPm --------------------------
	.section	.nv.constant0._Z10threadWorkmPjPm,"a",@progbits
	.sectionflags	@""
	.align	4
.nv.constant0._Z10threadWorkmPjPm:
	.zero		920


//--------------------- SYMBOLS --------------------------

	.type		.nv.reservedSmem.offset0,@object
	.size		.nv.reservedSmem.offset0,0x4
	.type		vprintf,@function
